//
// Generated by NVIDIA NVVM Compiler
//
// Compiler Build ID: CL-36424714
// Cuda compilation tools, release 13.0, V13.0.88
// Based on NVVM 20.0.0
//

.version 9.0
.target sm_100
.address_size 64

	// .globl	_Z9vectorAddPjS_S_j

.visible .entry _Z9vectorAddPjS_S_j(
	.param .u64 .ptr .align 1 _Z9vectorAddPjS_S_j_param_0,
	.param .u64 .ptr .align 1 _Z9vectorAddPjS_S_j_param_1,
	.param .u64 .ptr .align 1 _Z9vectorAddPjS_S_j_param_2,
	.param .u32 _Z9vectorAddPjS_S_j_param_3
)
{
	.reg .pred 	%p<2>;
	.reg .b32 	%r<9>;
	.reg .b64 	%rd<11>;

	ld.param.u64 	%rd1, [_Z9vectorAddPjS_S_j_param_0];
	ld.param.u64 	%rd2, [_Z9vectorAddPjS_S_j_param_1];
	ld.param.u64 	%rd3, [_Z9vectorAddPjS_S_j_param_2];
	ld.param.u32 	%r2, [_Z9vectorAddPjS_S_j_param_3];
	mov.u32 	%r3, %ntid.x;
	mov.u32 	%r4, %ctaid.x;
	mov.u32 	%r5, %tid.x;
	mad.lo.s32 	%r1, %r3, %r4, %r5;
	setp.ge.u32 	%p1, %r1, %r2;
	@%p1 bra 	$L__BB0_2;
	cvta.to.global.u64 	%rd4, %rd1;
	cvta.to.global.u64 	%rd5, %rd2;
	cvta.to.global.u64 	%rd6, %rd3;
	mul.wide.s32 	%rd7, %r1, 4;
	add.s64 	%rd8, %rd4, %rd7;
	ld.global.u32 	%r6, [%rd8];
	add.s64 	%rd9, %rd5, %rd7;
	ld.global.u32 	%r7, [%rd9];
	add.s32 	%r8, %r7, %r6;
	add.s64 	%rd10, %rd6, %rd7;
	st.global.u32 	[%rd10], %r8;
$L__BB0_2:
	ret;

}


// ===== COMPILED SASS (sm_100) =====

	.target	sm_100

	.elftype	@"ET_EXEC"


//--------------------- .note.nv.tkinfo           --------------------------
	.section	.note.nv.tkinfo,"",@"SHT_NOTE"
	.sectionflags	@"SHF_NOTE_NV_TKINFO"
	.tkinfo
        /*0018*/ 	.word	0x00000002
        /*0030*/ 	.string	""
        /*0030*/ 	.string	"ptxas"
        /*0030*/ 	.string	"Cuda compilation tools, release 13.0, V13.0.88"
        /*0030*/ 	.string	"Build cuda_13.0.r13.0/compiler.36424714_0"
        /*0030*/ 	.string	"-arch sm_100 -m 64 "



//--------------------- .note.nv.cuinfo           --------------------------
	.section	.note.nv.cuinfo,"",@"SHT_NOTE"
	.sectionflags	@"SHF_NOTE_NV_CUINFO"
        /*0018*/ 	.short	0x0002
        /*001a*/ 	.short	0x0064
        /*001c*/ 	.short	0x0082
	.zero		2


//--------------------- .nv.info                  --------------------------
	.section	.nv.info,"",@"SHT_CUDA_INFO"
	.align	4


	//----- nvinfo : EIATTR_REGCOUNT
	.align		4
        /*0000*/ 	.byte	0x04, 0x2f
        /*0002*/ 	.short	(.L_1 - .L_0)
	.align		4
.L_0:
        /*0004*/ 	.word	index@(_Z9vectorAddPjS_S_j)
        /*0008*/ 	.word	0x0000000c


	//----- nvinfo : EIATTR_FRAME_SIZE
	.align		4
.L_1:
        /*000c*/ 	.byte	0x04, 0x11
        /*000e*/ 	.short	(.L_3 - .L_2)
	.align		4
.L_2:
        /*0010*/ 	.word	index@(_Z9vectorAddPjS_S_j)
        /*0014*/ 	.word	0x00000000


	//----- nvinfo : EIATTR_MIN_STACK_SIZE
	.align		4
.L_3:
        /*0018*/ 	.byte	0x04, 0x12
        /*001a*/ 	.short	(.L_5 - .L_4)
	.align		4
.L_4:
        /*001c*/ 	.word	index@(_Z9vectorAddPjS_S_j)
        /*0020*/ 	.word	0x00000000
.L_5:


//--------------------- .nv.compat                --------------------------
	.section	.nv.compat,"",@"SHT_CUDA_COMPAT_INFO"
	.align	4
        /*0000*/ 	.byte	0x02, 0x09, 0x00, 0x00, 0x02, 0x02, 0x01, 0x00, 0x02, 0x05, 0x05, 0x00, 0x03, 0x07, 0x01, 0x01
        /*0010*/ 	.byte	0x02, 0x03, 0x00, 0x00, 0x02, 0x06, 0x01, 0x00, 0x04, 0x0b, 0x08, 0x00, 0x09, 0x00, 0x00, 0x00
        /*0020*/ 	.byte	0x00, 0x00, 0x00, 0x00


//--------------------- .nv.info._Z9vectorAddPjS_S_j --------------------------
	.section	.nv.info._Z9vectorAddPjS_S_j,"",@"SHT_CUDA_INFO"
	.sectionflags	@""
	.align	4


	//----- nvinfo : EIATTR_CUDA_API_VERSION
	.align		4
        /*0000*/ 	.byte	0x04, 0x37
        /*0002*/ 	.short	(.L_7 - .L_6)
.L_6:
        /*0004*/ 	.word	0x00000082


	//----- nvinfo : EIATTR_KPARAM_INFO
	.align		4
.L_7:
        /*0008*/ 	.byte	0x04, 0x17
        /*000a*/ 	.short	(.L_9 - .L_8)
.L_8:
        /*000c*/ 	.word	0x00000000
        /*0010*/ 	.short	0x0003
        /*0012*/ 	.short	0x0018
        /*0014*/ 	.byte	0x00, 0xf0, 0x11, 0x00


	//----- nvinfo : EIATTR_KPARAM_INFO
	.align		4
.L_9:
        /*0018*/ 	.byte	0x04, 0x17
        /*001a*/ 	.short	(.L_11 - .L_10)
.L_10:
        /*001c*/ 	.word	0x00000000
        /*0020*/ 	.short	0x0002
        /*0022*/ 	.short	0x0010
        /*0024*/ 	.byte	0x00, 0xf5, 0x21, 0x00


	//----- nvinfo : EIATTR_KPARAM_INFO
	.align		4
.L_11:
        /*0028*/ 	.byte	0x04, 0x17
        /*002a*/ 	.short	(.L_13 - .L_12)
.L_12:
        /*002c*/ 	.word	0x00000000
        /*0030*/ 	.short	0x0001
        /*0032*/ 	.short	0x0008
        /*0034*/ 	.byte	0x00, 0xf5, 0x21, 0x00


	//----- nvinfo : EIATTR_KPARAM_INFO
	.align		4
.L_13:
        /*0038*/ 	.byte	0x04, 0x17
        /*003a*/ 	.short	(.L_15 - .L_14)
.L_14:
        /*003c*/ 	.word	0x00000000
        /*0040*/ 	.short	0x0000
        /*0042*/ 	.short	0x0000
        /*0044*/ 	.byte	0x00, 0xf5, 0x21, 0x00


	//----- nvinfo : EIATTR_SPARSE_MMA_MASK
	.align		4
.L_15:
        /*0048*/ 	.byte	0x03, 0x50
        /*004a*/ 	.short	0x0000


	//----- nvinfo : EIATTR_MAXREG_COUNT
	.align		4
        /*004c*/ 	.byte	0x03, 0x1b
        /*004e*/ 	.short	0x00ff


	//----- nvinfo : EIATTR_MERCURY_ISA_VERSION
	.align		4
        /*0050*/ 	.byte	0x03, 0x5f
        /*0052*/ 	.short	0x0101


	//----- nvinfo : EIATTR_VRC_CTA_INIT_COUNT
	.align		4
        /*0054*/ 	.byte	0x02, 0x4a
	.zero		1
	.zero		1


	//----- nvinfo : EIATTR_EXIT_INSTR_OFFSETS
	.align		4
        /*0058*/ 	.byte	0x04, 0x1c
        /*005a*/ 	.short	(.L_17 - .L_16)


	//   ....[0]....
.L_16:
        /*005c*/ 	.word	0x00000070


	//   ....[1]....
        /*0060*/ 	.word	0x00000130


	//----- nvinfo : EIATTR_CBANK_PARAM_SIZE
	.align		4
.L_17:
        /*0064*/ 	.byte	0x03, 0x19
        /*0066*/ 	.short	0x001c


	//----- nvinfo : EIATTR_PARAM_CBANK
	.align		4
        /*0068*/ 	.byte	0x04, 0x0a
        /*006a*/ 	.short	(.L_19 - .L_18)
	.align		4
.L_18:
        /*006c*/ 	.word	index@(.nv.constant0._Z9vectorAddPjS_S_j)
        /*0070*/ 	.short	0x0380
        /*0072*/ 	.short	0x001c


	//----- nvinfo : EIATTR_SW_WAR
	.align		4
.L_19:
        /*0074*/ 	.byte	0x04, 0x36
        /*0076*/ 	.short	(.L_21 - .L_20)
.L_20:
        /*0078*/ 	.word	0x00000008
.L_21:


//--------------------- .nv.callgraph             --------------------------
	.section	.nv.callgraph,"",@"SHT_CUDA_CALLGRAPH"
	.align	4
	.sectionentsize	8
	.align		4
        /*0000*/ 	.word	0x00000000
	.align		4
        /*0004*/ 	.word	0xffffffff
	.align		4
        /*0008*/ 	.word	0x00000000
	.align		4
        /*000c*/ 	.word	0xfffffffe
	.align		4
        /*0010*/ 	.word	0x00000000
	.align		4
        /*0014*/ 	.word	0xfffffffd
	.align		4
        /*0018*/ 	.word	0x00000000
	.align		4
        /*001c*/ 	.word	0xfffffffc


//--------------------- .text._Z9vectorAddPjS_S_j --------------------------
	.section	.text._Z9vectorAddPjS_S_j,"ax",@progbits
	.align	128
        .global         _Z9vectorAddPjS_S_j
        .type           _Z9vectorAddPjS_S_j,@function
        .size           _Z9vectorAddPjS_S_j,(.L_x_1 - _Z9vectorAddPjS_S_j)
        .other          _Z9vectorAddPjS_S_j,@"STO_CUDA_ENTRY STV_DEFAULT"
_Z9vectorAddPjS_S_j:
.text._Z9vectorAddPjS_S_j:
[----:B------:R-:W-:Y:S01]  /*0000*/  LDC R1, c[0x0][0x37c] ;  /* 0x0000df00ff017b82 */ /* 0x000fe20000000800 */
[----:B------:R-:W0:Y:S01]  /*0010*/  S2R R9, SR_CTAID.X ;  /* 0x0000000000097919 */ /* 0x000e220000002500 */
[----:B------:R-:W0:Y:S01]  /*0020*/  LDCU UR4, c[0x0][0x360] ;  /* 0x00006c00ff0477ac */ /* 0x000e220008000800 */
[----:B------:R-:W0:Y:S01]  /*0030*/  S2R R0, SR_TID.X ;  /* 0x0000000000007919 */ /* 0x000e220000002100 */
[----:B------:R-:W1:Y:S01]  /*0040*/  LDCU UR5, c[0x0][0x398] ;  /* 0x00007300ff0577ac */ /* 0x000e620008000800 */
[----:B0-----:R-:W-:-:S05]  /*0050*/  IMAD R9, R9, UR4, R0 ;  /* 0x0000000409097c24 */ /* 0x001fca000f8e0200 */
[----:B-1----:R-:W-:-:S13]  /*0060*/  ISETP.GE.U32.AND P0, PT, R9, UR5, PT ;  /* 0x0000000509007c0c */ /* 0x002fda000bf06070 */
[----:B------:R-:W-:Y:S05]  /*0070*/  @P0 EXIT ;  /* 0x000000000000094d */ /* 0x000fea0003800000 */
[----:B------:R-:W0:Y:S01]  /*0080*/  LDC.64 R2, c[0x0][0x380] ;  /* 0x0000e000ff027b82 */ /* 0x000e220000000a00 */
[----:B------:R-:W1:Y:S07]  /*0090*/  LDCU.64 UR4, c[0x0][0x358] ;  /* 0x00006b00ff0477ac */ /* 0x000e6e0008000a00 */
[----:B------:R-:W2:Y:S08]  /*00a0*/  LDC.64 R4, c[0x0][0x388] ;  /* 0x0000e200ff047b82 */ /* 0x000eb00000000a00 */
[----:B------:R-:W3:Y:S01]  /*00b0*/  LDC.64 R6, c[0x0][0x390] ;  /* 0x0000e400ff067b82 */ /* 0x000ee20000000a00 */
[----:B0-----:R-:W-:-:S06]  /*00c0*/  IMAD.WIDE R2, R9, 0x4, R2 ;  /* 0x0000000409027825 */ /* 0x001fcc00078e0202 */
[----:B-1----:R-:W4:Y:S01]  /*00d0*/  LDG.E R2, desc[UR4][R2.64] ;  /* 0x0000000402027981 */ /* 0x002f22000c1e1900 */
[----:B--2---:R-:W-:-:S06]  /*00e0*/  IMAD.WIDE R4, R9, 0x4, R4 ;  /* 0x0000000409047825 */ /* 0x004fcc00078e0204 */
[----:B------:R-:W4:Y:S01]  /*00f0*/  LDG.E R5, desc[UR4][R4.64] ;  /* 0x0000000404057981 */ /* 0x000f22000c1e1900 */
[----:B---3--:R-:W-:Y:S01]  /*0100*/  IMAD.WIDE R6, R9, 0x4, R6 ;  /* 0x0000000409067825 */ /* 0x008fe200078e0206 */
[----:B----4-:R-:W-:-:S05]  /*0110*/  IADD3 R9, PT, PT, R2, R5, RZ ;  /* 0x0000000502097210 */ /* 0x010fca0007ffe0ff */
[----:B------:R-:W-:Y:S01]  /*0120*/  STG.E desc[UR4][R6.64], R9 ;  /* 0x0000000906007986 */ /* 0x000fe2000c101904 */
[----:B------:R-:W-:Y:S05]  /*0130*/  EXIT ;  /* 0x000000000000794d */ /* 0x000fea0003800000 */
.L_x_0:
[----:B------:R-:W-:-:S00]  /*0140*/  BRA `(.L_x_0) ;  /* 0xfffffffc00fc7947 */ /* 0x000fc0000383ffff */
[----:B------:R-:W-:-:S00]  /*0150*/  NOP ;  /* 0x0000000000007918 */ /* 0x000fc00000000000 */
        /* <DEDUP_REMOVED lines=10> */
.L_x_1:


//--------------------- .nv.shared.reserved.0     --------------------------
	.section	.nv.shared.reserved.0,"aw",@nobits
	.weak		__nv_reservedSMEM_offset_0_alias
	.size		__nv_reservedSMEM_offset_0_alias, 0, 64
	.other		__nv_reservedSMEM_offset_0_alias,@"STO_CUDA_RESERVED_SHARED STV_DEFAULT"
__nv_reservedSMEM_offset_0_alias:
	.zero		0
	.zero		64


//--------------------- .nv.constant0._Z9vectorAddPjS_S_j --------------------------
	.section	.nv.constant0._Z9vectorAddPjS_S_j,"a",@progbits
	.sectionflags	@""
	.align	4
.nv.constant0._Z9vectorAddPjS_S_j:
	.zero		924


//--------------------- SYMBOLS --------------------------

	.type		.nv.reservedSmem.offset0,@object
	.size		.nv.reservedSmem.offset0,0x4
